	.headerflags	@"EF_CUDA_TEXMODE_UNIFIED EF_CUDA_64BIT_ADDRESS EF_CUDA_ACCELERATORS EF_CUDA_SM90 EF_CUDA_VIRTUAL_SM(EF_CUDA_SM90)"
	.elftype	@"ET_EXEC"


//--------------------- .nv.info                  --------------------------
	.section	.nv.info,"",@"SHT_CUDA_INFO"
	.align	4


	//----- nvinfo : EIATTR_REGCOUNT
	.align		4
        /*0000*/ 	.byte	0x04, 0x2f
        /*0002*/ 	.short	(.L_1 - .L_0)
	.align		4
.L_0:
        /*0004*/ 	.word	index@(triton_poi_fused_add_convolution_leaky_relu_leaky_relu_backward_1)
        /*0008*/ 	.word	0x00000010


	//----- nvinfo : EIATTR_MIN_STACK_SIZE
	.align		4
.L_1:
        /*000c*/ 	.byte	0x04, 0x12
        /*000e*/ 	.short	(.L_3 - .L_2)
	.align		4
.L_2:
        /*0010*/ 	.word	index@(triton_poi_fused_add_convolution_leaky_relu_leaky_relu_backward_1)
        /*0014*/ 	.word	0x00000000


	//----- nvinfo : EIATTR_FRAME_SIZE
	.align		4
.L_3:
        /*0018*/ 	.byte	0x04, 0x11
        /*001a*/ 	.short	(.L_5 - .L_4)
	.align		4
.L_4:
        /*001c*/ 	.word	index@(triton_poi_fused_add_convolution_leaky_relu_leaky_relu_backward_1)
        /*0020*/ 	.word	0x00000000


	//----- nvinfo : EIATTR_MIN_STACK_SIZE
	.align		4
.L_5:
        /*0024*/ 	.byte	0x04, 0x12
        /*0026*/ 	.short	(.L_7 - .L_6)
	.align		4
.L_6:
        /*0028*/ 	.word	index@(triton_poi_fused_add_convolution_leaky_relu_leaky_relu_backward_1)
        /*002c*/ 	.word	0x00000000
.L_7:


//--------------------- .nv.info.triton_poi_fused_add_convolution_leaky_relu_leaky_relu_backward_1 --------------------------
	.section	.nv.info.triton_poi_fused_add_convolution_leaky_relu_leaky_relu_backward_1,"",@"SHT_CUDA_INFO"
	.sectionflags	@""
	.align	4


	//----- nvinfo : EIATTR_CUDA_API_VERSION
	.align		4
        /*0000*/ 	.byte	0x04, 0x37
        /*0002*/ 	.short	(.L_9 - .L_8)
.L_8:
        /*0004*/ 	.word	0x0000007c


	//----- nvinfo : EIATTR_KPARAM_INFO
	.align		4
.L_9:
        /*0008*/ 	.byte	0x04, 0x17
        /*000a*/ 	.short	(.L_11 - .L_10)
.L_10:
        /*000c*/ 	.word	0x00000000
        /*0010*/ 	.short	0x0004
        /*0012*/ 	.short	0x0020
        /*0014*/ 	.byte	0x00, 0xf0, 0x11, 0x00


	//----- nvinfo : EIATTR_KPARAM_INFO
	.align		4
.L_11:
        /*0018*/ 	.byte	0x04, 0x17
        /*001a*/ 	.short	(.L_13 - .L_12)
.L_12:
        /*001c*/ 	.word	0x00000000
        /*0020*/ 	.short	0x0003
        /*0022*/ 	.short	0x0018
        /*0024*/ 	.byte	0x00, 0xf4, 0x21, 0x00


	//----- nvinfo : EIATTR_KPARAM_INFO
	.align		4
.L_13:
        /*0028*/ 	.byte	0x04, 0x17
        /*002a*/ 	.short	(.L_15 - .L_14)
.L_14:
        /*002c*/ 	.word	0x00000000
        /*0030*/ 	.short	0x0002
        /*0032*/ 	.short	0x0010
        /*0034*/ 	.byte	0x00, 0xf4, 0x21, 0x00


	//----- nvinfo : EIATTR_KPARAM_INFO
	.align		4
.L_15:
        /*0038*/ 	.byte	0x04, 0x17
        /*003a*/ 	.short	(.L_17 - .L_16)
.L_16:
        /*003c*/ 	.word	0x00000000
        /*0040*/ 	.short	0x0001
        /*0042*/ 	.short	0x0008
        /*0044*/ 	.byte	0x00, 0xf4, 0x21, 0x00


	//----- nvinfo : EIATTR_KPARAM_INFO
	.align		4
.L_17:
        /*0048*/ 	.byte	0x04, 0x17
        /*004a*/ 	.short	(.L_19 - .L_18)
.L_18:
        /*004c*/ 	.word	0x00000000
        /*0050*/ 	.short	0x0000
        /*0052*/ 	.short	0x0000
        /*0054*/ 	.byte	0x00, 0xf4, 0x21, 0x00


	//----- nvinfo : EIATTR_SPARSE_MMA_MASK
	.align		4
.L_19:
        /*0058*/ 	.byte	0x03, 0x50
        /*005a*/ 	.short	0x0000


	//----- nvinfo : EIATTR_MAXREG_COUNT
	.align		4
        /*005c*/ 	.byte	0x03, 0x1b
        /*005e*/ 	.short	0x00ff


	//----- nvinfo : EIATTR_EXIT_INSTR_OFFSETS
	.align		4
        /*0060*/ 	.byte	0x04, 0x1c
        /*0062*/ 	.short	(.L_21 - .L_20)


	//   ....[0]....
.L_20:
        /*0064*/ 	.word	0x000002d0


	//   ....[1]....
        /*0068*/ 	.word	0x000002f0


	//----- nvinfo : EIATTR_REQNTID
	.align		4
.L_21:
        /*006c*/ 	.byte	0x04, 0x10
        /*006e*/ 	.short	(.L_23 - .L_22)
.L_22:
        /*0070*/ 	.word	0x00000080
        /*0074*/ 	.word	0x00000001
        /*0078*/ 	.word	0x00000001


	//----- nvinfo : EIATTR_CBANK_PARAM_SIZE
	.align		4
.L_23:
        /*007c*/ 	.byte	0x03, 0x19
        /*007e*/ 	.short	0x0024


	//----- nvinfo : EIATTR_PARAM_CBANK
	.align		4
        /*0080*/ 	.byte	0x04, 0x0a
        /*0082*/ 	.short	(.L_25 - .L_24)
	.align		4
.L_24:
        /*0084*/ 	.word	index@(.nv.constant0.triton_poi_fused_add_convolution_leaky_relu_leaky_relu_backward_1)
        /*0088*/ 	.short	0x0210
        /*008a*/ 	.short	0x0024


	//----- nvinfo : EIATTR_SW_WAR
	.align		4
.L_25:
        /*008c*/ 	.byte	0x04, 0x36
        /*008e*/ 	.short	(.L_27 - .L_26)
.L_26:
        /*0090*/ 	.word	0x00000008
.L_27:


//--------------------- .nv.callgraph             --------------------------
	.section	.nv.callgraph,"",@"SHT_CUDA_CALLGRAPH"
	.align	4
	.sectionentsize	8
	.align		4
        /*0000*/ 	.word	0x00000000
	.align		4
        /*0004*/ 	.word	0xffffffff
	.align		4
        /*0008*/ 	.word	0x00000000
	.align		4
        /*000c*/ 	.word	0xfffffffe
	.align		4
        /*0010*/ 	.word	0x00000000
	.align		4
        /*0014*/ 	.word	0xfffffffd
	.align		4
        /*0018*/ 	.word	0x00000000
	.align		4
        /*001c*/ 	.word	0xfffffffc


//--------------------- .text.triton_poi_fused_add_convolution_leaky_relu_leaky_relu_backward_1 --------------------------
	.section	.text.triton_poi_fused_add_convolution_leaky_relu_leaky_relu_backward_1,"ax",@progbits
	.align	128
        .global         triton_poi_fused_add_convolution_leaky_relu_leaky_relu_backward_1
        .type           triton_poi_fused_add_convolution_leaky_relu_leaky_relu_backward_1,@function
        .size           triton_poi_fused_add_convolution_leaky_relu_leaky_relu_backward_1,(.L_x_1 - triton_poi_fused_add_convolution_leaky_relu_leaky_relu_backward_1)
        .other          triton_poi_fused_add_convolution_leaky_relu_leaky_relu_backward_1,@"STO_CUDA_ENTRY STV_DEFAULT"
triton_poi_fused_add_convolution_leaky_relu_leaky_relu_backward_1:
.text.triton_poi_fused_add_convolution_leaky_relu_leaky_relu_backward_1:
[----:B------:R-:W0:Y:S02]  /*0000*/  LDC R1, c[0x0][0x28] ;  /* 0x00000a00ff017b82 */ /* 0x000e240000000800 */
[----:B------:R-:W1:Y:S01]  /*0010*/  S2R R0, SR_TID.X ;  /* 0x0000000000007919 */ /* 0x000e620000002100 */
[----:B------:R-:W-:Y:S01]  /*0020*/  CS2R R10, SRZ ;  /* 0x00000000000a7805 */ /* 0x000fe2000001ff00 */
[----:B------:R-:W-:Y:S01]  /*0030*/  ULDC.64 UR4, c[0x0][0x208] ;  /* 0x0000820000047ab9 */ /* 0x000fe20000000a00 */
[----:B------:R-:W-:Y:S01]  /*0040*/  CS2R R12, SRZ ;  /* 0x00000000000c7805 */ /* 0x000fe2000001ff00 */
[----:B------:R-:W2:Y:S01]  /*0050*/  S2R R5, SR_CTAID.X ;  /* 0x0000000000057919 */ /* 0x000ea20000002500 */
[----:B------:R-:W-:Y:S01]  /*0060*/  ULDC.64 UR6, c[0x0][0x228] ;  /* 0x00008a0000067ab9 */ /* 0x000fe20000000a00 */
[----:B-1----:R-:W-:Y:S01]  /*0070*/  IMAD.SHL.U32 R0, R0, 0x2, RZ ;  /* 0x0000000200007824 */ /* 0x002fe200078e00ff */
[----:B--2---:R-:W-:-:S04]  /*0080*/  SHF.R.S32.HI R3, RZ, 0x17, R5 ;  /* 0x00000017ff037819 */ /* 0x004fc80000011405 */
[----:B------:R-:W-:Y:S02]  /*0090*/  LOP3.LUT R0, R0, 0xfe, RZ, 0xc0, !PT ;  /* 0x000000fe00007812 */ /* 0x000fe400078ec0ff */
[----:B------:R-:W-:-:S03]  /*00a0*/  SGXT R3, R3, 0x1 ;  /* 0x000000010303781a */ /* 0x000fc60000000200 */
[----:B------:R-:W-:Y:S02]  /*00b0*/  IMAD R0, R5, 0x100, R0 ;  /* 0x0000010005007824 */ /* 0x000fe400078e0200 */
[----:B------:R-:W1:Y:S03]  /*00c0*/  LDC.64 R4, c[0x0][0x218] ;  /* 0x00008600ff047b82 */ /* 0x000e660000000a00 */
[----:B------:R-:W-:Y:S02]  /*00d0*/  LEA.HI R6, R3, R0, RZ, 0x4 ;  /* 0x0000000003067211 */ /* 0x000fe400078f20ff */
[----:B------:R-:W-:Y:S02]  /*00e0*/  ISETP.GE.AND P0, PT, R0, 0x100, PT ;  /* 0x000001000000780c */ /* 0x000fe40003f06270 */
[----:B------:R-:W-:Y:S01]  /*00f0*/  SHF.R.S32.HI R8, RZ, 0x4, R6 ;  /* 0x00000004ff087819 */ /* 0x000fe20000011406 */
[----:B------:R-:W2:Y:S03]  /*0100*/  LDC.64 R2, c[0x0][0x210] ;  /* 0x00008400ff027b82 */ /* 0x000ea60000000a00 */
[----:B------:R-:W-:-:S04]  /*0110*/  LEA.HI R9, R8, R8, RZ, 0x2 ;  /* 0x0000000808097211 */ /* 0x000fc800078f10ff */
[----:B------:R-:W-:Y:S01]  /*0120*/  LOP3.LUT R9, R9, 0xfffffffc, RZ, 0xc0, !PT ;  /* 0xfffffffc09097812 */ /* 0x000fe200078ec0ff */
[----:B------:R-:W3:Y:S04]  /*0130*/  LDC.64 R6, c[0x0][0x220] ;  /* 0x00008800ff067b82 */ /* 0x000ee80000000a00 */
[----:B------:R-:W-:-:S04]  /*0140*/  IMAD.IADD R9, R8, 0x1, -R9 ;  /* 0x0000000108097824 */ /* 0x000fc800078e0a09 */
[----:B-1----:R-:W-:Y:S01]  /*0150*/  IMAD.WIDE R4, R9, 0x4, R4 ;  /* 0x0000000409047825 */ /* 0x002fe200078e0204 */
[----:B------:R-:W-:-:S04]  /*0160*/  CS2R R8, SRZ ;  /* 0x0000000000087805 */ /* 0x000fc8000001ff00 */
[----:B------:R-:W4:Y:S01]  /*0170*/  @!P0 LDG.E.EL R11, desc[UR4][R4.64] ;  /* 0x00000004040b8981 */ /* 0x000f22000c2e1900 */
[----:B--2---:R-:W-:-:S03]  /*0180*/  IMAD.WIDE R2, R0, 0x4, R2 ;  /* 0x0000000400027825 */ /* 0x004fc600078e0202 */
[----:B------:R-:W2:Y:S04]  /*0190*/  @!P0 LDG.E.EL R10, desc[UR4][R4.64] ;  /* 0x00000004040a8981 */ /* 0x000ea8000c2e1900 */
[----:B------:R-:W4:Y:S01]  /*01a0*/  @!P0 LDG.E.64 R8, desc[UR4][R2.64] ;  /* 0x0000000402088981 */ /* 0x000f22000c1e1b00 */
[----:B---3--:R-:W-:-:S05]  /*01b0*/  IMAD.WIDE R6, R0, 0x4, R6 ;  /* 0x0000000400067825 */ /* 0x008fca00078e0206 */
[----:B------:R-:W3:Y:S01]  /*01c0*/  @!P0 LDG.E.64 R12, desc[UR4][R6.64] ;  /* 0x00000004060c8981 */ /* 0x000ee2000c1e1b00 */
[----:B----4-:R-:W-:Y:S01]  /*01d0*/  FADD R11, R11, R8 ;  /* 0x000000080b0b7221 */ /* 0x010fe20000000000 */
[----:B--2---:R-:W-:-:S04]  /*01e0*/  FADD R10, R10, R9 ;  /* 0x000000090a0a7221 */ /* 0x004fc80000000000 */
[C---:B---3--:R-:W-:Y:S02]  /*01f0*/  FSETP.GT.AND P2, PT, R11.reuse, -R12, PT ;  /* 0x8000000c0b00720b */ /* 0x048fe40003f44000 */
[C---:B------:R-:W-:Y:S01]  /*0200*/  FSETP.GT.AND P1, PT, R10.reuse, -R13, PT ;  /* 0x8000000d0a00720b */ /* 0x040fe20003f24000 */
[----:B------:R-:W-:Y:S01]  /*0210*/  FADD R12, R11, R12 ;  /* 0x0000000c0b0c7221 */ /* 0x000fe20000000000 */
[----:B------:R-:W-:-:S09]  /*0220*/  FADD R13, R10, R13 ;  /* 0x0000000d0a0d7221 */ /* 0x000fd20000000000 */
[----:B------:R-:W-:Y:S02]  /*0230*/  @!P2 FMUL R12, R12, 0.20000000298023223877 ;  /* 0x3e4ccccd0c0ca820 */ /* 0x000fe40000400000 */
[----:B------:R-:W-:Y:S01]  /*0240*/  @!P1 FMUL R13, R13, 0.20000000298023223877 ;  /* 0x3e4ccccd0d0d9820 */ /* 0x000fe20000400000 */
[----:B------:R-:W-:Y:S02]  /*0250*/  IADD3 R4, P1, R0, UR6, RZ ;  /* 0x0000000600047c10 */ /* 0x000fe4000ff3e0ff */
[----:B------:R-:W-:Y:S02]  /*0260*/  FSETP.GT.AND P3, PT, R12, RZ, PT ;  /* 0x000000ff0c00720b */ /* 0x000fe40003f64000 */
[----:B------:R-:W-:Y:S02]  /*0270*/  FSETP.GT.AND P2, PT, R13, RZ, PT ;  /* 0x000000ff0d00720b */ /* 0x000fe40003f44000 */
[----:B------:R-:W-:Y:S02]  /*0280*/  SEL R6, RZ, 0x1, !P3 ;  /* 0x00000001ff067807 */ /* 0x000fe40005800000 */
[----:B------:R-:W-:Y:S01]  /*0290*/  SEL R7, RZ, 0x100, !P2 ;  /* 0x00000100ff077807 */ /* 0x000fe20005000000 */
[----:B------:R1:W-:Y:S01]  /*02a0*/  @!P0 STG.E.64 desc[UR4][R2.64], R12 ;  /* 0x0000000c02008986 */ /* 0x0003e2000c101b04 */
[----:B------:R-:W-:-:S03]  /*02b0*/  LEA.HI.X.SX32 R5, R0, UR7, 0x1, P1 ;  /* 0x0000000700057c11 */ /* 0x000fc600088f0eff */
[----:B------:R-:W-:Y:S01]  /*02c0*/  IMAD.IADD R7, R6, 0x1, R7 ;  /* 0x0000000106077824 */ /* 0x000fe200078e0207 */
[----:B------:R-:W-:Y:S06]  /*02d0*/  @P0 EXIT ;  /* 0x000000000000094d */ /* 0x000fec0003800000 */
[----:B------:R-:W-:Y:S01]  /*02e0*/  STG.E.U16 desc[UR4][R4.64], R7 ;  /* 0x0000000704007986 */ /* 0x000fe2000c101504 */
[----:B------:R-:W-:Y:S05]  /*02f0*/  EXIT ;  /* 0x000000000000794d */ /* 0x000fea0003800000 */
.L_x_0:
[----:B------:R-:W-:-:S00]  /*0300*/  BRA `(.L_x_0) ;  /* 0xfffffffc00fc7947 */ /* 0x000fc0000383ffff */
[----:B------:R-:W-:-:S00]  /*0310*/  NOP ;  /* 0x0000000000007918 */ /* 0x000fc00000000000 */
        /* <DEDUP_REMOVED lines=14> */
.L_x_1:


//--------------------- .nv.constant0.triton_poi_fused_add_convolution_leaky_relu_leaky_relu_backward_1 --------------------------
	.section	.nv.constant0.triton_poi_fused_add_convolution_leaky_relu_leaky_relu_backward_1,"a",@progbits
	.sectionflags	@""
	.align	4
.nv.constant0.triton_poi_fused_add_convolution_leaky_relu_leaky_relu_backward_1:
	.zero		564
